//
// Generated by NVIDIA NVVM Compiler
//
// Compiler Build ID: CL-36424714
// Cuda compilation tools, release 13.0, V13.0.88
// Based on NVVM 20.0.0
//

.version 9.0
.target sm_100
.address_size 64

	// .globl	_Z17TransformedKernelPKfS0_PfiiPiS2_PVi
// _ZZ17TransformedKernelPKfS0_PfiiPiS2_PViE15logicalBlockIdx has been demoted
// _ZZ17TransformedKernelPKfS0_PfiiPiS2_PViE16physicalBlockIdx has been demoted

.visible .entry _Z17TransformedKernelPKfS0_PfiiPiS2_PVi(
	.param .u64 .ptr .align 1 _Z17TransformedKernelPKfS0_PfiiPiS2_PVi_param_0,
	.param .u64 .ptr .align 1 _Z17TransformedKernelPKfS0_PfiiPiS2_PVi_param_1,
	.param .u64 .ptr .align 1 _Z17TransformedKernelPKfS0_PfiiPiS2_PVi_param_2,
	.param .u32 _Z17TransformedKernelPKfS0_PfiiPiS2_PVi_param_3,
	.param .u32 _Z17TransformedKernelPKfS0_PfiiPiS2_PVi_param_4,
	.param .u64 .ptr .align 1 _Z17TransformedKernelPKfS0_PfiiPiS2_PVi_param_5,
	.param .u64 .ptr .align 1 _Z17TransformedKernelPKfS0_PfiiPiS2_PVi_param_6,
	.param .u64 .ptr .align 1 _Z17TransformedKernelPKfS0_PfiiPiS2_PVi_param_7
)
{
	.reg .pred 	%p<8>;
	.reg .b32 	%r<16>;
	.reg .b32 	%f<4>;
	.reg .b64 	%rd<19>;
	// demoted variable
	.shared .align 4 .u32 _ZZ17TransformedKernelPKfS0_PfiiPiS2_PViE15logicalBlockIdx;
	// demoted variable
	.shared .align 4 .u32 _ZZ17TransformedKernelPKfS0_PfiiPiS2_PViE16physicalBlockIdx;
	ld.param.u64 	%rd8, [_Z17TransformedKernelPKfS0_PfiiPiS2_PVi_param_0];
	ld.param.u64 	%rd9, [_Z17TransformedKernelPKfS0_PfiiPiS2_PVi_param_1];
	ld.param.u64 	%rd10, [_Z17TransformedKernelPKfS0_PfiiPiS2_PVi_param_2];
	ld.param.u32 	%r3, [_Z17TransformedKernelPKfS0_PfiiPiS2_PVi_param_3];
	ld.param.u32 	%r4, [_Z17TransformedKernelPKfS0_PfiiPiS2_PVi_param_4];
	ld.param.u64 	%rd12, [_Z17TransformedKernelPKfS0_PfiiPiS2_PVi_param_5];
	ld.param.u64 	%rd13, [_Z17TransformedKernelPKfS0_PfiiPiS2_PVi_param_6];
	ld.param.u64 	%rd11, [_Z17TransformedKernelPKfS0_PfiiPiS2_PVi_param_7];
	cvta.to.global.u64 	%rd1, %rd13;
	cvta.to.global.u64 	%rd2, %rd12;
	// begin inline asm
	mov.u32 %r5, %smid;
	// end inline asm
	mov.u32 	%r1, %tid.x;
	setp.ne.s32 	%p1, %r1, 0;
	mul.wide.s32 	%rd14, %r5, 4;
	add.s64 	%rd3, %rd2, %rd14;
	@%p1 bra 	$L__BB0_2;
	atom.global.add.u32 	%r6, [%rd3+4], 1;
	st.shared.u32 	[_ZZ17TransformedKernelPKfS0_PfiiPiS2_PViE16physicalBlockIdx], %r6;
$L__BB0_2:
	bar.sync 	0;
	ld.shared.u32 	%r7, [_ZZ17TransformedKernelPKfS0_PfiiPiS2_PViE16physicalBlockIdx];
	ld.global.u32 	%r8, [%rd1];
	setp.ge.s32 	%p2, %r7, %r8;
	@%p2 bra 	$L__BB0_10;
	mov.u32 	%r9, %ntid.x;
	mov.u32 	%r10, %ctaid.x;
	mad.lo.s32 	%r2, %r9, %r10, %r1;
	cvta.to.global.u64 	%rd15, %rd8;
	mul.wide.s32 	%rd16, %r2, 4;
	add.s64 	%rd4, %rd15, %rd16;
	cvta.to.global.u64 	%rd17, %rd9;
	add.s64 	%rd5, %rd17, %rd16;
	cvta.to.global.u64 	%rd18, %rd10;
	add.s64 	%rd6, %rd18, %rd16;
	cvta.to.global.u64 	%rd7, %rd11;
$L__BB0_4:
	setp.ne.s32 	%p3, %r1, 0;
	@%p3 bra 	$L__BB0_6;
	atom.global.add.u32 	%r11, [%rd2], 1;
	st.shared.u32 	[_ZZ17TransformedKernelPKfS0_PfiiPiS2_PViE15logicalBlockIdx], %r11;
	st.volatile.global.u32 	[%rd7], %r11;
$L__BB0_6:
	bar.sync 	0;
	ld.shared.u32 	%r12, [_ZZ17TransformedKernelPKfS0_PfiiPiS2_PViE15logicalBlockIdx];
	setp.ge.s32 	%p4, %r12, %r4;
	@%p4 bra 	$L__BB0_10;
	setp.ge.s32 	%p5, %r2, %r3;
	@%p5 bra 	$L__BB0_9;
	ld.global.f32 	%f1, [%rd4];
	ld.global.f32 	%f2, [%rd5];
	add.f32 	%f3, %f1, %f2;
	st.global.f32 	[%rd6], %f3;
$L__BB0_9:
	bar.sync 	0;
	ld.shared.u32 	%r13, [_ZZ17TransformedKernelPKfS0_PfiiPiS2_PViE16physicalBlockIdx];
	ld.global.u32 	%r14, [%rd1];
	setp.lt.s32 	%p6, %r13, %r14;
	@%p6 bra 	$L__BB0_4;
$L__BB0_10:
	setp.ne.s32 	%p7, %r1, 0;
	@%p7 bra 	$L__BB0_12;
	atom.global.add.u32 	%r15, [%rd3+4], -1;
$L__BB0_12:
	ret;

}
	// .globl	_Z15AtomicArrayTestPi
.visible .entry _Z15AtomicArrayTestPi(
	.param .u64 .ptr .align 1 _Z15AtomicArrayTestPi_param_0
)
{
	.reg .pred 	%p<2>;
	.reg .b32 	%r<4>;
	.reg .b64 	%rd<5>;

	ld.param.u64 	%rd1, [_Z15AtomicArrayTestPi_param_0];
	mov.u32 	%r1, %tid.x;
	setp.ne.s32 	%p1, %r1, 0;
	@%p1 bra 	$L__BB1_2;
	cvta.to.global.u64 	%rd2, %rd1;
	// begin inline asm
	mov.u32 %r2, %smid;
	// end inline asm
	mul.wide.s32 	%rd3, %r2, 4;
	add.s64 	%rd4, %rd2, %rd3;
	atom.global.add.u32 	%r3, [%rd4], 1;
$L__BB1_2:
	ret;

}


// ===== COMPILED SASS (sm_100) =====

	.target	sm_100

	.elftype	@"ET_EXEC"


//--------------------- .note.nv.tkinfo           --------------------------
	.section	.note.nv.tkinfo,"",@"SHT_NOTE"
	.sectionflags	@"SHF_NOTE_NV_TKINFO"
	.tkinfo
        /*0018*/ 	.word	0x00000002
        /*0030*/ 	.string	""
        /*0030*/ 	.string	"ptxas"
        /*0030*/ 	.string	"Cuda compilation tools, release 13.0, V13.0.88"
        /*0030*/ 	.string	"Build cuda_13.0.r13.0/compiler.36424714_0"
        /*0030*/ 	.string	"-arch sm_100 -m 64 "



//--------------------- .note.nv.cuinfo           --------------------------
	.section	.note.nv.cuinfo,"",@"SHT_NOTE"
	.sectionflags	@"SHF_NOTE_NV_CUINFO"
        /*0018*/ 	.short	0x0002
        /*001a*/ 	.short	0x0064
        /*001c*/ 	.short	0x0082
	.zero		2


//--------------------- .nv.info                  --------------------------
	.section	.nv.info,"",@"SHT_CUDA_INFO"
	.align	4


	//----- nvinfo : EIATTR_REGCOUNT
	.align		4
        /*0000*/ 	.byte	0x04, 0x2f
        /*0002*/ 	.short	(.L_1 - .L_0)
	.align		4
.L_0:
        /*0004*/ 	.word	index@(_Z17TransformedKernelPKfS0_PfiiPiS2_PVi)
        /*0008*/ 	.word	0x00000014


	//----- nvinfo : EIATTR_FRAME_SIZE
	.align		4
.L_1:
        /*000c*/ 	.byte	0x04, 0x11
        /*000e*/ 	.short	(.L_3 - .L_2)
	.align		4
.L_2:
        /*0010*/ 	.word	index@(_Z17TransformedKernelPKfS0_PfiiPiS2_PVi)
        /*0014*/ 	.word	0x00000000


	//----- nvinfo : EIATTR_REGCOUNT
	.align		4
.L_3:
        /*0018*/ 	.byte	0x04, 0x2f
        /*001a*/ 	.short	(.L_5 - .L_4)
	.align		4
.L_4:
        /*001c*/ 	.word	index@(_Z15AtomicArrayTestPi)
        /*0020*/ 	.word	0x0000000a


	//----- nvinfo : EIATTR_FRAME_SIZE
	.align		4
.L_5:
        /*0024*/ 	.byte	0x04, 0x11
        /*0026*/ 	.short	(.L_7 - .L_6)
	.align		4
.L_6:
        /*0028*/ 	.word	index@(_Z15AtomicArrayTestPi)
        /*002c*/ 	.word	0x00000000


	//----- nvinfo : EIATTR_MIN_STACK_SIZE
	.align		4
.L_7:
        /*0030*/ 	.byte	0x04, 0x12
        /*0032*/ 	.short	(.L_9 - .L_8)
	.align		4
.L_8:
        /*0034*/ 	.word	index@(_Z15AtomicArrayTestPi)
        /*0038*/ 	.word	0x00000000


	//----- nvinfo : EIATTR_MIN_STACK_SIZE
	.align		4
.L_9:
        /*003c*/ 	.byte	0x04, 0x12
        /*003e*/ 	.short	(.L_11 - .L_10)
	.align		4
.L_10:
        /*0040*/ 	.word	index@(_Z17TransformedKernelPKfS0_PfiiPiS2_PVi)
        /*0044*/ 	.word	0x00000000
.L_11:


//--------------------- .nv.compat                --------------------------
	.section	.nv.compat,"",@"SHT_CUDA_COMPAT_INFO"
	.align	4
        /*0000*/ 	.byte	0x02, 0x09, 0x00, 0x00, 0x02, 0x02, 0x01, 0x00, 0x02, 0x05, 0x05, 0x00, 0x03, 0x07, 0x01, 0x01
        /*0010*/ 	.byte	0x02, 0x03, 0x00, 0x00, 0x02, 0x06, 0x01, 0x00, 0x04, 0x0b, 0x08, 0x00, 0x09, 0x00, 0x00, 0x00
        /*0020*/ 	.byte	0x00, 0x00, 0x00, 0x00


//--------------------- .nv.info._Z15AtomicArrayTestPi --------------------------
	.section	.nv.info._Z15AtomicArrayTestPi,"",@"SHT_CUDA_INFO"
	.sectionflags	@""
	.align	4


	//----- nvinfo : EIATTR_CUDA_API_VERSION
	.align		4
        /*0000*/ 	.byte	0x04, 0x37
        /*0002*/ 	.short	(.L_13 - .L_12)
.L_12:
        /*0004*/ 	.word	0x00000082


	//----- nvinfo : EIATTR_KPARAM_INFO
	.align		4
.L_13:
        /*0008*/ 	.byte	0x04, 0x17
        /*000a*/ 	.short	(.L_15 - .L_14)
.L_14:
        /*000c*/ 	.word	0x00000000
        /*0010*/ 	.short	0x0000
        /*0012*/ 	.short	0x0000
        /*0014*/ 	.byte	0x00, 0xf5, 0x21, 0x00


	//----- nvinfo : EIATTR_SPARSE_MMA_MASK
	.align		4
.L_15:
        /*0018*/ 	.byte	0x03, 0x50
        /*001a*/ 	.short	0x0000


	//----- nvinfo : EIATTR_MAXREG_COUNT
	.align		4
        /*001c*/ 	.byte	0x03, 0x1b
        /*001e*/ 	.short	0x00ff


	//----- nvinfo : EIATTR_MERCURY_ISA_VERSION
	.align		4
        /*0020*/ 	.byte	0x03, 0x5f
        /*0022*/ 	.short	0x0101


	//----- nvinfo : EIATTR_VRC_CTA_INIT_COUNT
	.align		4
        /*0024*/ 	.byte	0x02, 0x4a
	.zero		1
	.zero		1


	//----- nvinfo : EIATTR_EXIT_INSTR_OFFSETS
	.align		4
        /*0028*/ 	.byte	0x04, 0x1c
        /*002a*/ 	.short	(.L_17 - .L_16)


	//   ....[0]....
.L_16:
        /*002c*/ 	.word	0x00000030


	//   ....[1]....
        /*0030*/ 	.word	0x000000a0


	//----- nvinfo : EIATTR_CBANK_PARAM_SIZE
	.align		4
.L_17:
        /*0034*/ 	.byte	0x03, 0x19
        /*0036*/ 	.short	0x0008


	//----- nvinfo : EIATTR_PARAM_CBANK
	.align		4
        /*0038*/ 	.byte	0x04, 0x0a
        /*003a*/ 	.short	(.L_19 - .L_18)
	.align		4
.L_18:
        /*003c*/ 	.word	index@(.nv.constant0._Z15AtomicArrayTestPi)
        /*0040*/ 	.short	0x0380
        /*0042*/ 	.short	0x0008


	//----- nvinfo : EIATTR_SW_WAR
	.align		4
.L_19:
        /*0044*/ 	.byte	0x04, 0x36
        /*0046*/ 	.short	(.L_21 - .L_20)
.L_20:
        /*0048*/ 	.word	0x00000008
.L_21:


//--------------------- .nv.info._Z17TransformedKernelPKfS0_PfiiPiS2_PVi --------------------------
	.section	.nv.info._Z17TransformedKernelPKfS0_PfiiPiS2_PVi,"",@"SHT_CUDA_INFO"
	.sectionflags	@""
	.align	4


	//----- nvinfo : EIATTR_CUDA_API_VERSION
	.align		4
        /*0000*/ 	.byte	0x04, 0x37
        /*0002*/ 	.short	(.L_23 - .L_22)
.L_22:
        /*0004*/ 	.word	0x00000082


	//----- nvinfo : EIATTR_KPARAM_INFO
	.align		4
.L_23:
        /*0008*/ 	.byte	0x04, 0x17
        /*000a*/ 	.short	(.L_25 - .L_24)
.L_24:
        /*000c*/ 	.word	0x00000000
        /*0010*/ 	.short	0x0007
        /*0012*/ 	.short	0x0030
        /*0014*/ 	.byte	0x00, 0xf5, 0x21, 0x00


	//----- nvinfo : EIATTR_KPARAM_INFO
	.align		4
.L_25:
        /*0018*/ 	.byte	0x04, 0x17
        /*001a*/ 	.short	(.L_27 - .L_26)
.L_26:
        /*001c*/ 	.word	0x00000000
        /*0020*/ 	.short	0x0006
        /*0022*/ 	.short	0x0028
        /*0024*/ 	.byte	0x00, 0xf5, 0x21, 0x00


	//----- nvinfo : EIATTR_KPARAM_INFO
	.align		4
.L_27:
        /*0028*/ 	.byte	0x04, 0x17
        /*002a*/ 	.short	(.L_29 - .L_28)
.L_28:
        /*002c*/ 	.word	0x00000000
        /*0030*/ 	.short	0x0005
        /*0032*/ 	.short	0x0020
        /*0034*/ 	.byte	0x00, 0xf5, 0x21, 0x00


	//----- nvinfo : EIATTR_KPARAM_INFO
	.align		4
.L_29:
        /*0038*/ 	.byte	0x04, 0x17
        /*003a*/ 	.short	(.L_31 - .L_30)
.L_30:
        /*003c*/ 	.word	0x00000000
        /*0040*/ 	.short	0x0004
        /*0042*/ 	.short	0x001c
        /*0044*/ 	.byte	0x00, 0xf0, 0x11, 0x00


	//----- nvinfo : EIATTR_KPARAM_INFO
	.align		4
.L_31:
        /*0048*/ 	.byte	0x04, 0x17
        /*004a*/ 	.short	(.L_33 - .L_32)
.L_32:
        /*004c*/ 	.word	0x00000000
        /*0050*/ 	.short	0x0003
        /*0052*/ 	.short	0x0018
        /*0054*/ 	.byte	0x00, 0xf0, 0x11, 0x00


	//----- nvinfo : EIATTR_KPARAM_INFO
	.align		4
.L_33:
        /*0058*/ 	.byte	0x04, 0x17
        /*005a*/ 	.short	(.L_35 - .L_34)
.L_34:
        /*005c*/ 	.word	0x00000000
        /*0060*/ 	.short	0x0002
        /*0062*/ 	.short	0x0010
        /*0064*/ 	.byte	0x00, 0xf5, 0x21, 0x00


	//----- nvinfo : EIATTR_KPARAM_INFO
	.align		4
.L_35:
        /*0068*/ 	.byte	0x04, 0x17
        /*006a*/ 	.short	(.L_37 - .L_36)
.L_36:
        /*006c*/ 	.word	0x00000000
        /*0070*/ 	.short	0x0001
        /*0072*/ 	.short	0x0008
        /*0074*/ 	.byte	0x00, 0xf5, 0x21, 0x00


	//----- nvinfo : EIATTR_KPARAM_INFO
	.align		4
.L_37:
        /*0078*/ 	.byte	0x04, 0x17
        /*007a*/ 	.short	(.L_39 - .L_38)
.L_38:
        /*007c*/ 	.word	0x00000000
        /*0080*/ 	.short	0x0000
        /*0082*/ 	.short	0x0000
        /*0084*/ 	.byte	0x00, 0xf5, 0x21, 0x00


	//----- nvinfo : EIATTR_SPARSE_MMA_MASK
	.align		4
.L_39:
        /*0088*/ 	.byte	0x03, 0x50
        /*008a*/ 	.short	0x0000


	//----- nvinfo : EIATTR_MAXREG_COUNT
	.align		4
        /*008c*/ 	.byte	0x03, 0x1b
        /*008e*/ 	.short	0x00ff


	//----- nvinfo : EIATTR_NUM_BARRIERS
	.align		4
        /*0090*/ 	.byte	0x02, 0x4c
        /*0092*/ 	.byte	0x01
	.zero		1


	//----- nvinfo : EIATTR_MERCURY_ISA_VERSION
	.align		4
        /*0094*/ 	.byte	0x03, 0x5f
        /*0096*/ 	.short	0x0101


	//----- nvinfo : EIATTR_VRC_CTA_INIT_COUNT
	.align		4
        /*0098*/ 	.byte	0x02, 0x4a
	.zero		1
	.zero		1


	//----- nvinfo : EIATTR_EXIT_INSTR_OFFSETS
	.align		4
        /*009c*/ 	.byte	0x04, 0x1c
        /*009e*/ 	.short	(.L_41 - .L_40)


	//   ....[0]....
.L_40:
        /*00a0*/ 	.word	0x00000450


	//   ....[1]....
        /*00a4*/ 	.word	0x00000480


	//----- nvinfo : EIATTR_CRS_STACK_SIZE
	.align		4
.L_41:
        /*00a8*/ 	.byte	0x04, 0x1e
        /*00aa*/ 	.short	(.L_43 - .L_42)
.L_42:
        /*00ac*/ 	.word	0x00000000


	//----- nvinfo : EIATTR_CBANK_PARAM_SIZE
	.align		4
.L_43:
        /*00b0*/ 	.byte	0x03, 0x19
        /*00b2*/ 	.short	0x0038


	//----- nvinfo : EIATTR_PARAM_CBANK
	.align		4
        /*00b4*/ 	.byte	0x04, 0x0a
        /*00b6*/ 	.short	(.L_45 - .L_44)
	.align		4
.L_44:
        /*00b8*/ 	.word	index@(.nv.constant0._Z17TransformedKernelPKfS0_PfiiPiS2_PVi)
        /*00bc*/ 	.short	0x0380
        /*00be*/ 	.short	0x0038


	//----- nvinfo : EIATTR_SW_WAR
	.align		4
.L_45:
        /*00c0*/ 	.byte	0x04, 0x36
        /*00c2*/ 	.short	(.L_47 - .L_46)
.L_46:
        /*00c4*/ 	.word	0x00000008
.L_47:


//--------------------- .nv.callgraph             --------------------------
	.section	.nv.callgraph,"",@"SHT_CUDA_CALLGRAPH"
	.align	4
	.sectionentsize	8
	.align		4
        /*0000*/ 	.word	0x00000000
	.align		4
        /*0004*/ 	.word	0xffffffff
	.align		4
        /*0008*/ 	.word	0x00000000
	.align		4
        /*000c*/ 	.word	0xfffffffe
	.align		4
        /*0010*/ 	.word	0x00000000
	.align		4
        /*0014*/ 	.word	0xfffffffd
	.align		4
        /*0018*/ 	.word	0x00000000
	.align		4
        /*001c*/ 	.word	0xfffffffc


//--------------------- .text._Z15AtomicArrayTestPi --------------------------
	.section	.text._Z15AtomicArrayTestPi,"ax",@progbits
	.align	128
        .global         _Z15AtomicArrayTestPi
        .type           _Z15AtomicArrayTestPi,@function
        .size           _Z15AtomicArrayTestPi,(.L_x_10 - _Z15AtomicArrayTestPi)
        .other          _Z15AtomicArrayTestPi,@"STO_CUDA_ENTRY STV_DEFAULT"
_Z15AtomicArrayTestPi:
.text._Z15AtomicArrayTestPi:
[----:B------:R-:W-:Y:S01]  /*0000*/  LDC R1, c[0x0][0x37c] ;  /* 0x0000df00ff017b82 */ /* 0x000fe20000000800 */
[----:B------:R-:W0:Y:S02]  /*0010*/  S2R R0, SR_TID.X ;  /* 0x0000000000007919 */ /* 0x000e240000002100 */
[----:B0-----:R-:W-:-:S13]  /*0020*/  ISETP.NE.AND P0, PT, R0, RZ, PT ;  /* 0x000000ff0000720c */ /* 0x001fda0003f05270 */
[----:B------:R-:W-:Y:S05]  /*0030*/  @P0 EXIT ;  /* 0x000000000000094d */ /* 0x000fea0003800000 */
[----:B------:R-:W0:Y:S01]  /*0040*/  S2R R5, SR_VIRTUALSMID ;  /* 0x0000000000057919 */ /* 0x000e220000004300 */
[----:B------:R-:W0:Y:S01]  /*0050*/  LDC.64 R2, c[0x0][0x380] ;  /* 0x0000e000ff027b82 */ /* 0x000e220000000a00 */
[----:B------:R-:W1:Y:S01]  /*0060*/  LDCU.64 UR4, c[0x0][0x358] ;  /* 0x00006b00ff0477ac */ /* 0x000e620008000a00 */
[----:B------:R-:W-:Y:S02]  /*0070*/  HFMA2 R7, -RZ, RZ, 0, 5.9604644775390625e-08 ;  /* 0x00000001ff077431 */ /* 0x000fe400000001ff */
[----:B0-----:R-:W-:-:S05]  /*0080*/  IMAD.WIDE R2, R5, 0x4, R2 ;  /* 0x0000000405027825 */ /* 0x001fca00078e0202 */
[----:B-1----:R-:W-:Y:S01]  /*0090*/  REDG.E.ADD.STRONG.GPU desc[UR4][R2.64], R7 ;  /* 0x000000070200798e */ /* 0x002fe2000c12e104 */
[----:B------:R-:W-:Y:S05]  /*00a0*/  EXIT ;  /* 0x000000000000794d */ /* 0x000fea0003800000 */
.L_x_0:
[----:B------:R-:W-:-:S00]  /*00b0*/  BRA `(.L_x_0) ;  /* 0xfffffffc00fc7947 */ /* 0x000fc0000383ffff */
[----:B------:R-:W-:-:S00]  /*00c0*/  NOP ;  /* 0x0000000000007918 */ /* 0x000fc00000000000 */
        /* <DEDUP_REMOVED lines=11> */
.L_x_10:


//--------------------- .text._Z17TransformedKernelPKfS0_PfiiPiS2_PVi --------------------------
	.section	.text._Z17TransformedKernelPKfS0_PfiiPiS2_PVi,"ax",@progbits
	.align	128
        .global         _Z17TransformedKernelPKfS0_PfiiPiS2_PVi
        .type           _Z17TransformedKernelPKfS0_PfiiPiS2_PVi,@function
        .size           _Z17TransformedKernelPKfS0_PfiiPiS2_PVi,(.L_x_11 - _Z17TransformedKernelPKfS0_PfiiPiS2_PVi)
        .other          _Z17TransformedKernelPKfS0_PfiiPiS2_PVi,@"STO_CUDA_ENTRY STV_DEFAULT"
_Z17TransformedKernelPKfS0_PfiiPiS2_PVi:
.text._Z17TransformedKernelPKfS0_PfiiPiS2_PVi:
[----:B------:R-:W-:Y:S01]  /*0000*/  LDC R1, c[0x0][0x37c] ;  /* 0x0000df00ff017b82 */ /* 0x000fe20000000800 */
[----:B------:R-:W0:Y:S07]  /*0010*/  S2R R0, SR_TID.X ;  /* 0x0000000000007919 */ /* 0x000e2e0000002100 */
[----:B------:R-:W1:Y:S01]  /*0020*/  LDC.64 R4, c[0x0][0x3a0] ;  /* 0x0000e800ff047b82 */ /* 0x000e620000000a00 */
[----:B------:R-:W2:Y:S01]  /*0030*/  LDCU.64 UR6, c[0x0][0x358] ;  /* 0x00006b00ff0677ac */ /* 0x000ea20008000a00 */
[----:B------:R-:W-:Y:S01]  /*0040*/  BSSY.RECONVERGENT B0, `(.L_x_1) ;  /* 0x000000c000007945 */ /* 0x000fe20003800200 */
[----:B------:R-:W1:Y:S05]  /*0050*/  S2R R7, SR_VIRTUALSMID ;  /* 0x0000000000077919 */ /* 0x000e6a0000004300 */
[----:B------:R-:W3:Y:S01]  /*0060*/  LDC.64 R2, c[0x0][0x3a8] ;  /* 0x0000ea00ff027b82 */ /* 0x000ee20000000a00 */
[----:B0-----:R-:W-:Y:S01]  /*0070*/  ISETP.NE.AND P0, PT, R0, RZ, PT ;  /* 0x000000ff0000720c */ /* 0x001fe20003f05270 */
[----:B-1----:R-:W-:-:S12]  /*0080*/  IMAD.WIDE R4, R7, 0x4, R4 ;  /* 0x0000000407047825 */ /* 0x002fd800078e0204 */
[----:B--2---:R-:W-:Y:S05]  /*0090*/  @P0 BRA `(.L_x_2) ;  /* 0x0000000000180947 */ /* 0x004fea0003800000 */
[----:B------:R-:W-:-:S05]  /*00a0*/  HFMA2 R7, -RZ, RZ, 0, 5.9604644775390625e-08 ;  /* 0x00000001ff077431 */ /* 0x000fca00000001ff */
[----:B------:R-:W2:Y:S01]  /*00b0*/  ATOMG.E.ADD.STRONG.GPU PT, R6, desc[UR6][R4.64+0x4], R7 ;  /* 0x80000407040679a8 */ /* 0x000ea200081ef106 */
[----:B------:R-:W0:Y:S01]  /*00c0*/  S2UR UR5, SR_CgaCtaId ;  /* 0x00000000000579c3 */ /* 0x000e220000008800 */
[----:B------:R-:W-:Y:S02]  /*00d0*/  UMOV UR4, 0x400 ;  /* 0x0000040000047882 */ /* 0x000fe40000000000 */
[----:B0-----:R-:W-:-:S09]  /*00e0*/  ULEA UR4, UR5, UR4, 0x18 ;  /* 0x0000000405047291 */ /* 0x001fd2000f8ec0ff */
[----:B--2---:R0:W-:Y:S03]  /*00f0*/  STS [UR4+0x4], R6 ;  /* 0x00000406ff007988 */ /* 0x0041e60008000804 */
.L_x_2:
[----:B------:R-:W-:Y:S05]  /*0100*/  BSYNC.RECONVERGENT B0 ;  /* 0x0000000000007941 */ /* 0x000fea0003800200 */
.L_x_1:
[----:B------:R-:W-:Y:S06]  /*0110*/  BAR.SYNC.DEFER_BLOCKING 0x0 ;  /* 0x0000000000007b1d */ /* 0x000fec0000010000 */
[----:B---3--:R-:W2:Y:S02]  /*0120*/  LDG.E R7, desc[UR6][R2.64] ;  /* 0x0000000602077981 */ /* 0x008ea4000c1e1900 */
[----:B------:R-:W1:Y:S01]  /*0130*/  S2UR UR5, SR_CgaCtaId ;  /* 0x00000000000579c3 */ /* 0x000e620000008800 */
[----:B------:R-:W-:Y:S02]  /*0140*/  UMOV UR4, 0x400 ;  /* 0x0000040000047882 */ /* 0x000fe40000000000 */
[----:B-1----:R-:W-:-:S09]  /*0150*/  ULEA UR4, UR5, UR4, 0x18 ;  /* 0x0000000405047291 */ /* 0x002fd2000f8ec0ff */
[----:B0-----:R-:W2:Y:S02]  /*0160*/  LDS R6, [UR4+0x4] ;  /* 0x00000404ff067984 */ /* 0x001ea40008000800 */
[----:B--2---:R-:W-:-:S13]  /*0170*/  ISETP.GE.AND P1, PT, R6, R7, PT ;  /* 0x000000070600720c */ /* 0x004fda0003f26270 */
[----:B------:R-:W-:Y:S05]  /*0180*/  @P1 BRA `(.L_x_3) ;  /* 0x0000000000ac1947 */ /* 0x000fea0003800000 */
[----:B------:R-:W0:Y:S01]  /*0190*/  S2R R13, SR_CTAID.X ;  /* 0x00000000000d7919 */ /* 0x000e220000002500 */
[----:B------:R-:W1:Y:S01]  /*01a0*/  LDC.64 R6, c[0x0][0x380] ;  /* 0x0000e000ff067b82 */ /* 0x000e620000000a00 */
[----:B------:R-:W0:Y:S01]  /*01b0*/  LDCU UR4, c[0x0][0x360] ;  /* 0x00006c00ff0477ac */ /* 0x000e220008000800 */
[----:B------:R-:W2:Y:S06]  /*01c0*/  LDCU UR8, c[0x0][0x39c] ;  /* 0x00007380ff0877ac */ /* 0x000eac0008000800 */
[----:B------:R-:W3:Y:S01]  /*01d0*/  LDC.64 R8, c[0x0][0x388] ;  /* 0x0000e200ff087b82 */ /* 0x000ee20000000a00 */
[----:B------:R-:W4:Y:S07]  /*01e0*/  LDCU UR9, c[0x0][0x398] ;  /* 0x00007300ff0977ac */ /* 0x000f2e0008000800 */
[----:B------:R-:W5:Y:S01]  /*01f0*/  LDC.64 R10, c[0x0][0x390] ;  /* 0x0000e400ff0a7b82 */ /* 0x000f620000000a00 */
[----:B0-----:R-:W-:-:S04]  /*0200*/  IMAD R12, R13, UR4, R0 ;  /* 0x000000040d0c7c24 */ /* 0x001fc8000f8e0200 */
[----:B-1----:R-:W-:-:S04]  /*0210*/  IMAD.WIDE R6, R12, 0x4, R6 ;  /* 0x000000040c067825 */ /* 0x002fc800078e0206 */
[----:B---3--:R-:W-:-:S04]  /*0220*/  IMAD.WIDE R8, R12, 0x4, R8 ;  /* 0x000000040c087825 */ /* 0x008fc800078e0208 */
[----:B--2-45:R-:W-:-:S07]  /*0230*/  IMAD.WIDE R10, R12, 0x4, R10 ;  /* 0x000000040c0a7825 */ /* 0x034fce00078e020a */
.L_x_8:
[----:B------:R-:W-:Y:S04]  /*0240*/  BSSY.RECONVERGENT B0, `(.L_x_4) ;  /* 0x000000b000007945 */ /* 0x000fe80003800200 */
[----:B0-----:R-:W-:Y:S05]  /*0250*/  @P0 BRA `(.L_x_5) ;  /* 0x0000000000240947 */ /* 0x001fea0003800000 */
[----:B------:R-:W0:Y:S01]  /*0260*/  LDC.64 R14, c[0x0][0x3a0] ;  /* 0x0000e800ff0e7b82 */ /* 0x000e220000000a00 */
[----:B------:R-:W-:-:S05]  /*0270*/  HFMA2 R13, -RZ, RZ, 0, 5.9604644775390625e-08 ;  /* 0x00000001ff0d7431 */ /* 0x000fca00000001ff */
[----:B0-----:R-:W2:Y:S02]  /*0280*/  ATOMG.E.ADD.STRONG.GPU PT, R15, desc[UR6][R14.64], R13 ;  /* 0x8000000d0e0f79a8 */ /* 0x001ea400081ef106 */
[----:B------:R-:W0:Y:S01]  /*0290*/  S2UR UR5, SR_CgaCtaId ;  /* 0x00000000000579c3 */ /* 0x000e220000008800 */
[----:B------:R-:W-:-:S07]  /*02a0*/  UMOV UR4, 0x400 ;  /* 0x0000040000047882 */ /* 0x000fce0000000000 */
[----:B------:R-:W1:Y:S01]  /*02b0*/  LDC.64 R16, c[0x0][0x3b0] ;  /* 0x0000ec00ff107b82 */ /* 0x000e620000000a00 */
[----:B0-----:R-:W-:-:S09]  /*02c0*/  ULEA UR4, UR5, UR4, 0x18 ;  /* 0x0000000405047291 */ /* 0x001fd2000f8ec0ff */
[----:B--2---:R0:W-:Y:S04]  /*02d0*/  STS [UR4], R15 ;  /* 0x0000000fff007988 */ /* 0x0041e80008000804 */
[----:B-1----:R0:W-:Y:S02]  /*02e0*/  STG.E.STRONG.SYS desc[UR6][R16.64], R15 ;  /* 0x0000000f10007986 */ /* 0x0021e4000c115906 */
.L_x_5:
[----:B------:R-:W-:Y:S05]  /*02f0*/  BSYNC.RECONVERGENT B0 ;  /* 0x0000000000007941 */ /* 0x000fea0003800200 */
.L_x_4:
[----:B------:R-:W1:Y:S08]  /*0300*/  S2UR UR5, SR_CgaCtaId ;  /* 0x00000000000579c3 */ /* 0x000e700000008800 */
[----:B------:R-:W-:Y:S06]  /*0310*/  BAR.SYNC.DEFER_BLOCKING 0x0 ;  /* 0x0000000000007b1d */ /* 0x000fec0000010000 */
[----:B------:R-:W-:-:S02]  /*0320*/  UMOV UR4, 0x400 ;  /* 0x0000040000047882 */ /* 0x000fc40000000000 */
[----:B-1----:R-:W-:-:S09]  /*0330*/  ULEA UR4, UR5, UR4, 0x18 ;  /* 0x0000000405047291 */ /* 0x002fd2000f8ec0ff */
[----:B------:R-:W1:Y:S02]  /*0340*/  LDS R13, [UR4] ;  /* 0x00000004ff0d7984 */ /* 0x000e640008000800 */
[----:B-1----:R-:W-:-:S13]  /*0350*/  ISETP.GE.AND P1, PT, R13, UR8, PT ;  /* 0x000000080d007c0c */ /* 0x002fda000bf26270 */
[----:B------:R-:W-:Y:S05]  /*0360*/  @P1 BRA `(.L_x_3) ;  /* 0x0000000000341947 */ /* 0x000fea0003800000 */
[----:B------:R-:W-:Y:S01]  /*0370*/  ISETP.GE.AND P1, PT, R12, UR9, PT ;  /* 0x000000090c007c0c */ /* 0x000fe2000bf26270 */
[----:B------:R-:W-:-:S12]  /*0380*/  BSSY.RECONVERGENT B0, `(.L_x_6) ;  /* 0x0000006000007945 */ /* 0x000fd80003800200 */
[----:B------:R-:W-:Y:S05]  /*0390*/  @P1 BRA `(.L_x_7) ;  /* 0x0000000000101947 */ /* 0x000fea0003800000 */
[----:B------:R-:W2:Y:S04]  /*03a0*/  LDG.E R13, desc[UR6][R6.64] ;  /* 0x00000006060d7981 */ /* 0x000ea8000c1e1900 */
[----:B------:R-:W2:Y:S02]  /*03b0*/  LDG.E R14, desc[UR6][R8.64] ;  /* 0x00000006080e7981 */ /* 0x000ea4000c1e1900 */
[----:B--2---:R-:W-:-:S05]  /*03c0*/  FADD R13, R13, R14 ;  /* 0x0000000e0d0d7221 */ /* 0x004fca0000000000 */
[----:B------:R1:W-:Y:S02]  /*03d0*/  STG.E desc[UR6][R10.64], R13 ;  /* 0x0000000d0a007986 */ /* 0x0003e4000c101906 */
.L_x_7:
[----:B------:R-:W-:Y:S05]  /*03e0*/  BSYNC.RECONVERGENT B0 ;  /* 0x0000000000007941 */ /* 0x000fea0003800200 */
.L_x_6:
[----:B------:R-:W-:Y:S06]  /*03f0*/  BAR.SYNC.DEFER_BLOCKING 0x0 ;  /* 0x0000000000007b1d */ /* 0x000fec0000010000 */
[----:B------:R-:W2:Y:S04]  /*0400*/  LDG.E R14, desc[UR6][R2.64] ;  /* 0x00000006020e7981 */ /* 0x000ea8000c1e1900 */
[----:B-1----:R-:W2:Y:S02]  /*0410*/  LDS R13, [UR4+0x4] ;  /* 0x00000404ff0d7984 */ /* 0x002ea40008000800 */
[----:B--2---:R-:W-:-:S13]  /*0420*/  ISETP.GE.AND P1, PT, R13, R14, PT ;  /* 0x0000000e0d00720c */ /* 0x004fda0003f26270 */
[----:B------:R-:W-:Y:S05]  /*0430*/  @!P1 BRA `(.L_x_8) ;  /* 0xfffffffc00809947 */ /* 0x000fea000383ffff */
.L_x_3:
[----:B------:R-:W-:-:S13]  /*0440*/  ISETP.NE.AND P0, PT, R0, RZ, PT ;  /* 0x000000ff0000720c */ /* 0x000fda0003f05270 */
[----:B------:R-:W-:Y:S05]  /*0450*/  @P0 EXIT ;  /* 0x000000000000094d */ /* 0x000fea0003800000 */
[----:B------:R-:W-:-:S05]  /*0460*/  MOV R3, 0xffffffff ;  /* 0xffffffff00037802 */ /* 0x000fca0000000f00 */
[----:B------:R-:W-:Y:S01]  /*0470*/  REDG.E.ADD.STRONG.GPU desc[UR6][R4.64+0x4], R3 ;  /* 0x000004030400798e */ /* 0x000fe2000c12e106 */
[----:B------:R-:W-:Y:S05]  /*0480*/  EXIT ;  /* 0x000000000000794d */ /* 0x000fea0003800000 */
.L_x_9:
        /* <DEDUP_REMOVED lines=15> */
.L_x_11:


//--------------------- .nv.shared.reserved.0     --------------------------
	.section	.nv.shared.reserved.0,"aw",@nobits
	.weak		__nv_reservedSMEM_offset_0_alias
	.size		__nv_reservedSMEM_offset_0_alias, 0, 64
	.other		__nv_reservedSMEM_offset_0_alias,@"STO_CUDA_RESERVED_SHARED STV_DEFAULT"
__nv_reservedSMEM_offset_0_alias:
	.zero		0
	.zero		64


//--------------------- .nv.shared._Z17TransformedKernelPKfS0_PfiiPiS2_PVi --------------------------
	.section	.nv.shared._Z17TransformedKernelPKfS0_PfiiPiS2_PVi,"aw",@nobits
	.sectionflags	@""
	.align	4
.nv.shared._Z17TransformedKernelPKfS0_PfiiPiS2_PVi:
	.zero		1032


//--------------------- .nv.constant0._Z15AtomicArrayTestPi --------------------------
	.section	.nv.constant0._Z15AtomicArrayTestPi,"a",@progbits
	.sectionflags	@""
	.align	4
.nv.constant0._Z15AtomicArrayTestPi:
	.zero		904


//--------------------- .nv.constant0._Z17TransformedKernelPKfS0_PfiiPiS2_PVi --------------------------
	.section	.nv.constant0._Z17TransformedKernelPKfS0_PfiiPiS2_PVi,"a",@progbits
	.sectionflags	@""
	.align	4
.nv.constant0._Z17TransformedKernelPKfS0_PfiiPiS2_PVi:
	.zero		952


//--------------------- SYMBOLS --------------------------

	.type		.nv.reservedSmem.offset0,@object
	.size		.nv.reservedSmem.offset0,0x4
	.type		.nv.reservedSmem.cap,@object
	.size		.nv.reservedSmem.cap,0x4
